	.headerflags	@"EF_CUDA_TEXMODE_UNIFIED EF_CUDA_64BIT_ADDRESS EF_CUDA_SM75 EF_CUDA_VIRTUAL_SM(EF_CUDA_SM75)"
	.elftype	@"ET_EXEC"


//--------------------- .nv.info                  --------------------------
	.section	.nv.info,"",@"SHT_CUDA_INFO"
	.align	4


	//----- nvinfo : EIATTR_REGCOUNT
	.align		4
        /*0000*/ 	.byte	0x04, 0x2f
        /*0002*/ 	.short	(.L_2 - .L_1)
	.align		4
.L_1:
        /*0004*/ 	.word	index@(triton_per_fused__to_copy_add_mean_mul_pow_rsqrt_2)
        /*0008*/ 	.word	0x0000001a


	//----- nvinfo : EIATTR_FRAME_SIZE
	.align		4
.L_2:
        /*000c*/ 	.byte	0x04, 0x11
        /*000e*/ 	.short	(.L_4 - .L_3)
	.align		4
.L_3:
        /*0010*/ 	.word	index@(triton_per_fused__to_copy_add_mean_mul_pow_rsqrt_2)
        /*0014*/ 	.word	0x00000000


	//----- nvinfo : EIATTR_MIN_STACK_SIZE
	.align		4
.L_4:
        /*0018*/ 	.byte	0x04, 0x12
        /*001a*/ 	.short	(.L_6 - .L_5)
	.align		4
.L_5:
        /*001c*/ 	.word	index@(triton_per_fused__to_copy_add_mean_mul_pow_rsqrt_2)
        /*0020*/ 	.word	0x00000000
.L_6:


//--------------------- .nv.info.triton_per_fused__to_copy_add_mean_mul_pow_rsqrt_2 --------------------------
	.section	.nv.info.triton_per_fused__to_copy_add_mean_mul_pow_rsqrt_2,"",@"SHT_CUDA_INFO"
	.sectionflags	@""
	.align	4


	//----- nvinfo : EIATTR_SW_WAR
	.align		4
        /*0000*/ 	.byte	0x04, 0x36
        /*0002*/ 	.short	(.L_8 - .L_7)
.L_7:
        /*0004*/ 	.word	0x00000001


	//----- nvinfo : EIATTR_CUDA_API_VERSION
	.align		4
.L_8:
        /*0008*/ 	.byte	0x04, 0x37
        /*000a*/ 	.short	(.L_10 - .L_9)
.L_9:
        /*000c*/ 	.word	0x00000080


	//----- nvinfo : EIATTR_PARAM_CBANK
	.align		4
.L_10:
        /*0010*/ 	.byte	0x04, 0x0a
        /*0012*/ 	.short	(.L_12 - .L_11)
	.align		4
.L_11:
        /*0014*/ 	.word	index@(.nv.constant0.triton_per_fused__to_copy_add_mean_mul_pow_rsqrt_2)
        /*0018*/ 	.short	0x0160
        /*001a*/ 	.short	0x0040


	//----- nvinfo : EIATTR_CBANK_PARAM_SIZE
	.align		4
.L_12:
        /*001c*/ 	.byte	0x03, 0x19
        /*001e*/ 	.short	0x0040


	//----- nvinfo : EIATTR_KPARAM_INFO
	.align		4
        /*0020*/ 	.byte	0x04, 0x17
        /*0022*/ 	.short	(.L_14 - .L_13)
.L_13:
        /*0024*/ 	.word	0x00000000
        /*0028*/ 	.short	0x0008
        /*002a*/ 	.short	0x0038
        /*002c*/ 	.byte	0x00, 0xf4, 0x21, 0x00


	//----- nvinfo : EIATTR_KPARAM_INFO
	.align		4
.L_14:
        /*0030*/ 	.byte	0x04, 0x17
        /*0032*/ 	.short	(.L_16 - .L_15)
.L_15:
        /*0034*/ 	.word	0x00000000
        /*0038*/ 	.short	0x0007
        /*003a*/ 	.short	0x0034
        /*003c*/ 	.byte	0x00, 0xf0, 0x11, 0x00


	//----- nvinfo : EIATTR_KPARAM_INFO
	.align		4
.L_16:
        /*0040*/ 	.byte	0x04, 0x17
        /*0042*/ 	.short	(.L_18 - .L_17)
.L_17:
        /*0044*/ 	.word	0x00000000
        /*0048*/ 	.short	0x0006
        /*004a*/ 	.short	0x0030
        /*004c*/ 	.byte	0x00, 0xf0, 0x11, 0x00


	//----- nvinfo : EIATTR_KPARAM_INFO
	.align		4
.L_18:
        /*0050*/ 	.byte	0x04, 0x17
        /*0052*/ 	.short	(.L_20 - .L_19)
.L_19:
        /*0054*/ 	.word	0x00000000
        /*0058*/ 	.short	0x0005
        /*005a*/ 	.short	0x0028
        /*005c*/ 	.byte	0x00, 0xf4, 0x21, 0x00


	//----- nvinfo : EIATTR_KPARAM_INFO
	.align		4
.L_20:
        /*0060*/ 	.byte	0x04, 0x17
        /*0062*/ 	.short	(.L_22 - .L_21)
.L_21:
        /*0064*/ 	.word	0x00000000
        /*0068*/ 	.short	0x0004
        /*006a*/ 	.short	0x0020
        /*006c*/ 	.byte	0x00, 0xf4, 0x21, 0x00


	//----- nvinfo : EIATTR_KPARAM_INFO
	.align		4
.L_22:
        /*0070*/ 	.byte	0x04, 0x17
        /*0072*/ 	.short	(.L_24 - .L_23)
.L_23:
        /*0074*/ 	.word	0x00000000
        /*0078*/ 	.short	0x0003
        /*007a*/ 	.short	0x0018
        /*007c*/ 	.byte	0x00, 0xf4, 0x21, 0x00


	//----- nvinfo : EIATTR_KPARAM_INFO
	.align		4
.L_24:
        /*0080*/ 	.byte	0x04, 0x17
        /*0082*/ 	.short	(.L_26 - .L_25)
.L_25:
        /*0084*/ 	.word	0x00000000
        /*0088*/ 	.short	0x0002
        /*008a*/ 	.short	0x0010
        /*008c*/ 	.byte	0x00, 0xf4, 0x21, 0x00


	//----- nvinfo : EIATTR_KPARAM_INFO
	.align		4
.L_26:
        /*0090*/ 	.byte	0x04, 0x17
        /*0092*/ 	.short	(.L_28 - .L_27)
.L_27:
        /*0094*/ 	.word	0x00000000
        /*0098*/ 	.short	0x0001
        /*009a*/ 	.short	0x0008
        /*009c*/ 	.byte	0x00, 0xf4, 0x21, 0x00


	//----- nvinfo : EIATTR_KPARAM_INFO
	.align		4
.L_28:
        /*00a0*/ 	.byte	0x04, 0x17
        /*00a2*/ 	.short	(.L_30 - .L_29)
.L_29:
        /*00a4*/ 	.word	0x00000000
        /*00a8*/ 	.short	0x0000
        /*00aa*/ 	.short	0x0000
        /*00ac*/ 	.byte	0x00, 0xf4, 0x21, 0x00


	//----- nvinfo : EIATTR_MAXREG_COUNT
	.align		4
.L_30:
        /*00b0*/ 	.byte	0x03, 0x1b
        /*00b2*/ 	.short	0x00ff


	//----- nvinfo : EIATTR_COOP_GROUP_MASK_REGIDS
	.align		4
        /*00b4*/ 	.byte	0x04, 0x29
        /*00b6*/ 	.short	(.L_32 - .L_31)


	//   ....[0]....
.L_31:
        /*00b8*/ 	.word	0xffffffff


	//   ....[1]....
        /*00bc*/ 	.word	0xffffffff


	//   ....[2]....
        /*00c0*/ 	.word	0xffffffff


	//   ....[3]....
        /*00c4*/ 	.word	0xffffffff


	//   ....[4]....
        /*00c8*/ 	.word	0xffffffff


	//   ....[5]....
        /*00cc*/ 	.word	0xffffffff


	//   ....[6]....
        /*00d0*/ 	.word	0xffffffff


	//   ....[7]....
        /*00d4*/ 	.word	0xffffffff


	//----- nvinfo : EIATTR_COOP_GROUP_INSTR_OFFSETS
	.align		4
.L_32:
        /*00d8*/ 	.byte	0x04, 0x28
        /*00da*/ 	.short	(.L_34 - .L_33)


	//   ....[0]....
.L_33:
        /*00dc*/ 	.word	0x000002d0


	//   ....[1]....
        /*00e0*/ 	.word	0x000002f0


	//   ....[2]....
        /*00e4*/ 	.word	0x00000320


	//   ....[3]....
        /*00e8*/ 	.word	0x00000390


	//   ....[4]....
        /*00ec*/ 	.word	0x000003c0


	//   ....[5]....
        /*00f0*/ 	.word	0x00000460


	//   ....[6]....
        /*00f4*/ 	.word	0x00000480


	//   ....[7]....
        /*00f8*/ 	.word	0x000004a0


	//----- nvinfo : EIATTR_EXIT_INSTR_OFFSETS
	.align		4
.L_34:
        /*00fc*/ 	.byte	0x04, 0x1c
        /*00fe*/ 	.short	(.L_36 - .L_35)


	//   ....[0]....
.L_35:
        /*0100*/ 	.word	0x00000670


	//   ....[1]....
        /*0104*/ 	.word	0x00000690


	//----- nvinfo : EIATTR_REQNTID
	.align		4
.L_36:
        /*0108*/ 	.byte	0x04, 0x10
        /*010a*/ 	.short	(.L_38 - .L_37)
.L_37:
        /*010c*/ 	.word	0x00000100
        /*0110*/ 	.word	0x00000001
        /*0114*/ 	.word	0x00000001
.L_38:


//--------------------- .nv.callgraph             --------------------------
	.section	.nv.callgraph,"",@"SHT_CUDA_CALLGRAPH"
	.align	4
	.sectionentsize	8
	.align		4
        /*0000*/ 	.word	0x00000000
	.align		4
        /*0004*/ 	.word	0xffffffff
	.align		4
        /*0008*/ 	.word	0x00000000
	.align		4
        /*000c*/ 	.word	0xfffffffe
	.align		4
        /*0010*/ 	.word	0x00000000
	.align		4
        /*0014*/ 	.word	0xfffffffd
	.align		4
        /*0018*/ 	.word	0x00000000
	.align		4
        /*001c*/ 	.word	0xfffffffc


//--------------------- .nv.rel.action            --------------------------
	.section	.nv.rel.action,"",@"SHT_CUDA_RELOCINFO"
	.align	8
	.sectionentsize	8
        /*0000*/ 	.byte	0x73, 0x00, 0x00, 0x00, 0x00, 0x00, 0x00, 0x00, 0x00, 0x00, 0x00, 0x11, 0x25, 0x00, 0x05, 0x36


//--------------------- .nv.constant4             --------------------------
	.section	.nv.constant4,"a",@progbits
	.align	8
	.align		8
.nv.constant4:
        /*0000*/ 	.dword	_$_str


//--------------------- .nv.constant0.triton_per_fused__to_copy_add_mean_mul_pow_rsqrt_2 --------------------------
	.section	.nv.constant0.triton_per_fused__to_copy_add_mean_mul_pow_rsqrt_2,"a",@progbits
	.sectionflags	@""
	.align	4
.nv.constant0.triton_per_fused__to_copy_add_mean_mul_pow_rsqrt_2:
	.zero		416


//--------------------- .text.triton_per_fused__to_copy_add_mean_mul_pow_rsqrt_2 --------------------------
	.section	.text.triton_per_fused__to_copy_add_mean_mul_pow_rsqrt_2,"ax",@progbits
	.sectionflags	@"SHF_BARRIERS=1"
	.sectioninfo	@"SHI_REGISTERS=26"
	.align	128
        .global         triton_per_fused__to_copy_add_mean_mul_pow_rsqrt_2
        .type           triton_per_fused__to_copy_add_mean_mul_pow_rsqrt_2,@function
        .size           triton_per_fused__to_copy_add_mean_mul_pow_rsqrt_2,(.L_x_1 - triton_per_fused__to_copy_add_mean_mul_pow_rsqrt_2)
        .other          triton_per_fused__to_copy_add_mean_mul_pow_rsqrt_2,@"STO_CUDA_ENTRY STV_DEFAULT"
triton_per_fused__to_copy_add_mean_mul_pow_rsqrt_2:
.text.triton_per_fused__to_copy_add_mean_mul_pow_rsqrt_2:
[----:B------:R-:W-:Y:S02]  /*0000*/  MOV R1, c[0x0][0x28] ;  /* 0x00000a0000017a02 */ /* 0x000fe40000000f00 */
[----:B------:R-:W0:Y:S01]  /*0010*/  S2R R2, SR_TID.X ;  /* 0x0000000000027919 */ /* 0x000e220000002100 */
[----:B------:R-:W-:Y:S01]  /*0020*/  CS2R R14, SRZ ;  /* 0x00000000000e7805 */ /* 0x000fe2000001ff00 */
[----:B------:R-:W-:Y:S01]  /*0030*/  CS2R R16, SRZ ;  /* 0x0000000000107805 */ /* 0x000fe2000001ff00 */
[----:B------:R-:W-:Y:S01]  /*0040*/  CS2R R12, SRZ ;  /* 0x00000000000c7805 */ /* 0x000fe2000001ff00 */
[----:B------:R-:W1:Y:S01]  /*0050*/  S2R R4, SR_CTAID.X ;  /* 0x0000000000047919 */ /* 0x000e620000002500 */
[----:B0-----:R-:W-:-:S04]  /*0060*/  SHF.L.U32 R0, R2, 0x2, RZ ;  /* 0x0000000202007819 */ /* 0x001fc800000006ff */
[----:B------:R-:W-:Y:S02]  /*0070*/  LOP3.LUT R11, R0, 0x3fc, RZ, 0xc0, !PT ;  /* 0x000003fc000b7812 */ /* 0x000fe400078ec0ff */
[----:B------:R-:W-:Y:S02]  /*0080*/  MOV R0, 0x2 ;  /* 0x0000000200007802 */ /* 0x000fe40000000f00 */
[----:B------:R-:W-:Y:S01]  /*0090*/  ISETP.GE.U32.AND P0, PT, R11, 0x240, PT ;  /* 0x000002400b00780c */ /* 0x000fe20003f06070 */
[----:B-1----:R-:W-:-:S04]  /*00a0*/  IMAD R3, R4, 0x240, R11 ;  /* 0x0000024004037824 */ /* 0x002fc800078e020b */
[----:B------:R-:W-:-:S04]  /*00b0*/  IMAD.WIDE R6, R3, R0, c[0x0][0x168] ;  /* 0x00005a0003067625 */ /* 0x000fc800078e0200 */
[----:B------:R-:W-:-:S04]  /*00c0*/  IMAD.WIDE R8, R3, R0, c[0x0][0x170] ;  /* 0x00005c0003087625 */ /* 0x000fc800078e0200 */
[-C--:B------:R-:W-:Y:S01]  /*00d0*/  IMAD.WIDE R4, R3, R0.reuse, c[0x0][0x160] ;  /* 0x0000580003047625 */ /* 0x080fe200078e0200 */
[----:B------:R-:W2:Y:S04]  /*00e0*/  @!P0 LDG.E.64.SYS R14, [R6] ;  /* 0x00000000060e8381 */ /* 0x000ea800001eeb00 */
[----:B------:R0:W3:Y:S04]  /*00f0*/  @!P0 LDG.E.64.SYS R16, [R8] ;  /* 0x0000000008108381 */ /* 0x0000e800001eeb00 */
[----:B------:R-:W4:Y:S01]  /*0100*/  @!P0 LDG.E.64.SYS R12, [R4] ;  /* 0x00000000040c8381 */ /* 0x000f2200001eeb00 */
[----:B0-----:R-:W-:Y:S01]  /*0110*/  IMAD.WIDE.U32 R8, R11, R0, c[0x0][0x178] ;  /* 0x00005e000b087625 */ /* 0x001fe200078e0000 */
[----:B------:R-:W-:-:S02]  /*0120*/  LOP3.LUT P1, RZ, R2, 0x1f, RZ, 0xc0, !PT ;  /* 0x0000001f02ff7812 */ /* 0x000fc4000782c0ff */
[----:B------:R-:W-:Y:S01]  /*0130*/  ISETP.GE.U32.AND P2, PT, R2, 0x8, PT ;  /* 0x000000080200780c */ /* 0x000fe20003f46070 */
[C---:B--2---:R-:W-:Y:S02]  /*0140*/  HADD2.F32 R18, R14.reuse.H0_H0, -RZ.H0_H0 ;  /* 0xa00000ff0e127230 */ /* 0x044fe40000004800 */
[----:B------:R-:W-:Y:S02]  /*0150*/  HADD2.F32 R14, R14.H1_H1, -RZ.H0_H0 ;  /* 0xa00000ff0e0e7230 */ /* 0x000fe40000004c00 */
[C---:B---3--:R-:W-:Y:S02]  /*0160*/  HADD2.F32 R21, R16.reuse.H1_H1, -RZ.H0_H0 ;  /* 0xa00000ff10157230 */ /* 0x048fe40000004c00 */
[----:B------:R-:W-:Y:S02]  /*0170*/  HADD2.F32 R19, R16.H0_H0, -RZ.H0_H0 ;  /* 0xa00000ff10137230 */ /* 0x000fe40000004800 */
[----:B----4-:R-:W-:Y:S02]  /*0180*/  HADD2.F32 R10, R12.H1_H1, -RZ.H0_H0 ;  /* 0xa00000ff0c0a7230 */ /* 0x010fe40000004c00 */
[----:B------:R-:W-:-:S02]  /*0190*/  HADD2.F32 R16, R15.H0_H0, -RZ.H0_H0 ;  /* 0xa00000ff0f107230 */ /* 0x000fc40000004800 */
[----:B------:R-:W-:Y:S01]  /*01a0*/  HADD2.F32 R23, R17.H0_H0, -RZ.H0_H0 ;  /* 0xa00000ff11177230 */ /* 0x000fe20000004800 */
[----:B------:R-:W-:Y:S01]  /*01b0*/  FADD R21, R14, R21 ;  /* 0x000000150e157221 */ /* 0x000fe20000000000 */
[----:B------:R-:W-:Y:S01]  /*01c0*/  HADD2.F32 R12, R12.H0_H0, -RZ.H0_H0 ;  /* 0xa00000ff0c0c7230 */ /* 0x000fe20000004800 */
[----:B------:R-:W-:Y:S01]  /*01d0*/  FADD R19, R18, R19 ;  /* 0x0000001312137221 */ /* 0x000fe20000000000 */
[----:B------:R-:W-:Y:S01]  /*01e0*/  HADD2.F32 R15, R15.H1_H1, -RZ.H0_H0 ;  /* 0xa00000ff0f0f7230 */ /* 0x000fe20000004c00 */
[----:B------:R-:W-:Y:S01]  /*01f0*/  FADD R18, R10, R21 ;  /* 0x000000150a127221 */ /* 0x000fe20000000000 */
[----:B------:R-:W-:Y:S02]  /*0200*/  HADD2.F32 R4, R17.H1_H1, -RZ.H0_H0 ;  /* 0xa00000ff11047230 */ /* 0x000fe40000004c00 */
[C---:B------:R-:W-:Y:S01]  /*0210*/  HADD2.F32 R6, R13.reuse.H0_H0, -RZ.H0_H0 ;  /* 0xa00000ff0d067230 */ /* 0x040fe20000004800 */
[----:B------:R-:W-:Y:S01]  /*0220*/  FADD R23, R16, R23 ;  /* 0x0000001710177221 */ /* 0x000fe20000000000 */
[----:B------:R-:W-:Y:S01]  /*0230*/  HADD2.F32 R13, R13.H1_H1, -RZ.H0_H0 ;  /* 0xa00000ff0d0d7230 */ /* 0x000fe20000004c00 */
[----:B------:R-:W-:-:S02]  /*0240*/  FADD R16, R12, R19 ;  /* 0x000000130c107221 */ /* 0x000fc40000000000 */
[----:B------:R-:W-:Y:S02]  /*0250*/  FMUL R5, R18, R18 ;  /* 0x0000001212057220 */ /* 0x000fe40000400000 */
[----:B------:R-:W-:Y:S02]  /*0260*/  FADD R4, R15, R4 ;  /* 0x000000040f047221 */ /* 0x000fe40000000000 */
[----:B------:R-:W-:Y:S02]  /*0270*/  FADD R6, R6, R23 ;  /* 0x0000001706067221 */ /* 0x000fe40000000000 */
[----:B------:R-:W-:Y:S02]  /*0280*/  FFMA R5, R16, R16, R5 ;  /* 0x0000001010057223 */ /* 0x000fe40000000005 */
[----:B------:R-:W-:Y:S02]  /*0290*/  FADD R22, R13, R4 ;  /* 0x000000040d167221 */ /* 0x000fe40000000000 */
[----:B------:R-:W-:-:S04]  /*02a0*/  FFMA R5, R6, R6, R5 ;  /* 0x0000000606057223 */ /* 0x000fc80000000005 */
[----:B------:R-:W-:-:S05]  /*02b0*/  FFMA R5, R22, R22, R5 ;  /* 0x0000001616057223 */ /* 0x000fca0000000005 */
[----:B------:R-:W-:-:S08]  /*02c0*/  FSEL R7, R5, RZ, !P0 ;  /* 0x000000ff05077208 */ /* 0x000fd00004000000 */
[----:B------:R-:W0:Y:S02]  /*02d0*/  SHFL.BFLY PT, R4, R7, 0x10, 0x1f ;  /* 0x0e001f0007047f89 */ /* 0x000e2400000e0000 */
[----:B0-----:R-:W-:-:S08]  /*02e0*/  FADD R10, R7, R4 ;  /* 0x00000004070a7221 */ /* 0x001fd00000000000 */
[----:B------:R-:W0:Y:S02]  /*02f0*/  SHFL.BFLY PT, R5, R10, 0x8, 0x1f ;  /* 0x0d001f000a057f89 */ /* 0x000e2400000e0000 */
[----:B0-----:R-:W-:Y:S02]  /*0300*/  FADD R12, R10, R5 ;  /* 0x000000050a0c7221 */ /* 0x001fe40000000000 */
[----:B------:R-:W-:-:S06]  /*0310*/  CS2R R4, SRZ ;  /* 0x0000000000047805 */ /* 0x000fcc000001ff00 */
[----:B------:R-:W0:Y:S04]  /*0320*/  SHFL.BFLY PT, R11, R12, 0x4, 0x1f ;  /* 0x0c801f000c0b7f89 */ /* 0x000e2800000e0000 */
[----:B------:R1:W2:Y:S01]  /*0330*/  @!P0 LDG.E.EL.64.SYS R4, [R8] ;  /* 0x0000000008048381 */ /* 0x0002a200002eeb00 */
[----:B------:R-:W-:Y:S01]  /*0340*/  SHF.R.U32.HI R10, RZ, 0x3, R2 ;  /* 0x00000003ff0a7819 */ /* 0x000fe20000011602 */
[----:B------:R-:W-:Y:S03]  /*0350*/  F2F.F16.F32 R15, R6 ;  /* 0x00000006000f7304 */ /* 0x000fe60000200800 */
[----:B------:R-:W-:Y:S01]  /*0360*/  LOP3.LUT R10, R10, 0x1c, RZ, 0xc0, !PT ;  /* 0x0000001c0a0a7812 */ /* 0x000fe200078ec0ff */
[----:B0-----:R-:W-:-:S04]  /*0370*/  FADD R11, R12, R11 ;  /* 0x0000000b0c0b7221 */ /* 0x001fc80000000000 */
[----:B------:R-:W-:Y:S04]  /*0380*/  F2F.F16.F32 R12, R18 ;  /* 0x00000012000c7304 */ /* 0x000fe80000200800 */
[----:B------:R-:W0:Y:S02]  /*0390*/  SHFL.BFLY PT, R14, R11, 0x2, 0x1f ;  /* 0x0c401f000b0e7f89 */ /* 0x000e2400000e0000 */
[----:B0-----:R-:W-:Y:S01]  /*03a0*/  FADD R14, R11, R14 ;  /* 0x0000000e0b0e7221 */ /* 0x001fe20000000000 */
[----:B------:R-:W-:-:S07]  /*03b0*/  MOV R11, 0x3ae38e39 ;  /* 0x3ae38e39000b7802 */ /* 0x000fce0000000f00 */
[----:B------:R-:W0:Y:S02]  /*03c0*/  SHFL.BFLY PT, R7, R14, 0x1, 0x1f ;  /* 0x0c201f000e077f89 */ /* 0x000e2400000e0000 */
[----:B0-----:R-:W-:Y:S02]  /*03d0*/  FADD R13, R14, R7 ;  /* 0x000000070e0d7221 */ /* 0x001fe40000000000 */
[----:B------:R-:W-:Y:S06]  /*03e0*/  F2F.F16.F32 R14, R22 ;  /* 0x00000016000e7304 */ /* 0x000fec0000200800 */
[----:B------:R-:W-:Y:S04]  /*03f0*/  @!P1 STS [R10], R13 ;  /* 0x0000000d0a009388 */ /* 0x000fe80000000800 */
[----:B------:R-:W-:Y:S05]  /*0400*/  BAR.SYNC 0x0 ;  /* 0x0000000000007b1d */ /* 0x000fea0000000000 */
[----:B------:R-:W0:Y:S01]  /*0410*/  @!P2 LDS.U R20, [R2.X4] ;  /* 0x000000000214a984 */ /* 0x000e220000005800 */
[----:B------:R-:W-:Y:S01]  /*0420*/  ISETP.NE.AND P1, PT, R2, RZ, PT ;  /* 0x000000ff0200720c */ /* 0x000fe20003f25270 */
[----:B------:R-:W3:Y:S02]  /*0430*/  F2F.F16.F32 R13, R16 ;  /* 0x00000010000d7304 */ /* 0x000ee40000200800 */
[----:B---3--:R-:W-:-:S02]  /*0440*/  PRMT R12, R13, 0x5410, R12 ;  /* 0x000054100d0c7816 */ /* 0x008fc4000000000c */
[----:B------:R-:W-:Y:S01]  /*0450*/  PRMT R13, R15, 0x5410, R14 ;  /* 0x000054100f0d7816 */ /* 0x000fe2000000000e */
[----:B0-----:R-:W0:Y:S02]  /*0460*/  SHFL.BFLY PT, R7, R20, 0x4, 0x1f ;  /* 0x0c801f0014077f89 */ /* 0x001e2400000e0000 */
[----:B0-----:R-:W-:-:S08]  /*0470*/  FADD R7, R20, R7 ;  /* 0x0000000714077221 */ /* 0x001fd00000000000 */
[----:B-1----:R-:W0:Y:S02]  /*0480*/  SHFL.BFLY PT, R8, R7, 0x2, 0x1f ;  /* 0x0c401f0007087f89 */ /* 0x002e2400000e0000 */
[----:B0-----:R-:W-:-:S08]  /*0490*/  FADD R8, R7, R8 ;  /* 0x0000000807087221 */ /* 0x001fd00000000000 */
[----:B------:R-:W0:Y:S02]  /*04a0*/  SHFL.BFLY PT, R9, R8, 0x1, 0x1f ;  /* 0x0c201f0008097f89 */ /* 0x000e2400000e0000 */
[----:B0-----:R-:W-:-:S08]  /*04b0*/  FADD R9, R8, R9 ;  /* 0x0000000908097221 */ /* 0x001fd00000000000 */
[----:B------:R-:W-:Y:S04]  /*04c0*/  @!P1 STS [R2.X4], R9 ;  /* 0x0000000902009388 */ /* 0x000fe80000004800 */
[----:B------:R-:W-:Y:S05]  /*04d0*/  BAR.SYNC 0x0 ;  /* 0x0000000000007b1d */ /* 0x000fea0000000000 */
[----:B------:R-:W0:Y:S02]  /*04e0*/  LDS.U R10, [RZ] ;  /* 0x00000000ff0a7984 */ /* 0x000e240000001800 */
[----:B0-----:R-:W-:-:S04]  /*04f0*/  FADD R10, RZ, R10 ;  /* 0x0000000aff0a7221 */ /* 0x001fc80000000000 */
[----:B------:R-:W-:-:S06]  /*0500*/  FFMA R10, R10, R11, 9.9999997473787516356e-06 ;  /* 0x3727c5ac0a0a7423 */ /* 0x000fcc000000000b */
[----:B------:R-:W0:Y:S01]  /*0510*/  MUFU.RSQ R7, R10 ;  /* 0x0000000a00077308 */ /* 0x000e220000001400 */
[C---:B--2---:R-:W-:Y:S02]  /*0520*/  HADD2.F32 R11, R4.reuse.H1_H1, -RZ.H0_H0 ;  /* 0xa00000ff040b7230 */ /* 0x044fe40000004c00 */
[----:B------:R-:W-:Y:S02]  /*0530*/  HADD2.F32 R9, R4.H0_H0, -RZ.H0_H0 ;  /* 0xa00000ff04097230 */ /* 0x000fe40000004800 */
[----:B------:R-:W-:Y:S01]  /*0540*/  HADD2.F32 R4, R5.H0_H0, -RZ.H0_H0 ;  /* 0xa00000ff05047230 */ /* 0x000fe20000004800 */
[-C--:B0-----:R-:W-:Y:S02]  /*0550*/  FMUL R8, R18, R7.reuse ;  /* 0x0000000712087220 */ /* 0x081fe40000400000 */
[----:B------:R-:W-:Y:S02]  /*0560*/  FMUL R2, R16, R7 ;  /* 0x0000000710027220 */ /* 0x000fe40000400000 */
[----:B------:R-:W-:-:S02]  /*0570*/  FMUL R8, R8, R11 ;  /* 0x0000000b08087220 */ /* 0x000fc40000400000 */
[----:B------:R-:W-:Y:S01]  /*0580*/  HADD2.F32 R11, R5.H1_H1, -RZ.H0_H0 ;  /* 0xa00000ff050b7230 */ /* 0x000fe20000004c00 */
[----:B------:R-:W-:Y:S02]  /*0590*/  FMUL R9, R2, R9 ;  /* 0x0000000902097220 */ /* 0x000fe40000400000 */
[-C--:B------:R-:W-:Y:S01]  /*05a0*/  FMUL R2, R22, R7.reuse ;  /* 0x0000000716027220 */ /* 0x080fe20000400000 */
[----:B------:R-:W-:Y:S01]  /*05b0*/  F2F.F16.F32 R8, R8 ;  /* 0x0000000800087304 */ /* 0x000fe20000200800 */
[----:B------:R-:W-:-:S03]  /*05c0*/  FMUL R7, R6, R7 ;  /* 0x0000000706077220 */ /* 0x000fc60000400000 */
[----:B------:R-:W-:Y:S02]  /*05d0*/  FMUL R11, R2, R11 ;  /* 0x0000000b020b7220 */ /* 0x000fe40000400000 */
[----:B------:R-:W-:Y:S02]  /*05e0*/  FMUL R7, R7, R4 ;  /* 0x0000000407077220 */ /* 0x000fe40000400000 */
[----:B------:R-:W0:Y:S01]  /*05f0*/  F2F.F16.F32 R9, R9 ;  /* 0x0000000900097304 */ /* 0x000e220000200800 */
[----:B------:R-:W-:-:S07]  /*0600*/  IMAD.WIDE R4, R3, R0, c[0x0][0x180] ;  /* 0x0000600003047625 */ /* 0x000fce00078e0200 */
[----:B------:R-:W-:Y:S08]  /*0610*/  F2F.F16.F32 R11, R11 ;  /* 0x0000000b000b7304 */ /* 0x000ff00000200800 */
[----:B------:R-:W1:Y:S01]  /*0620*/  F2F.F16.F32 R2, R7 ;  /* 0x0000000700027304 */ /* 0x000e620000200800 */
[----:B0-----:R-:W-:Y:S02]  /*0630*/  PRMT R8, R9, 0x5410, R8 ;  /* 0x0000541009087816 */ /* 0x001fe40000000008 */
[----:B-1----:R-:W-:Y:S01]  /*0640*/  PRMT R9, R2, 0x5410, R11 ;  /* 0x0000541002097816 */ /* 0x002fe2000000000b */
[----:B------:R-:W-:-:S07]  /*0650*/  IMAD.WIDE R2, R3, R0, c[0x0][0x188] ;  /* 0x0000620003027625 */ /* 0x000fce00078e0200 */
[----:B------:R0:W-:Y:S01]  /*0660*/  @!P0 STG.E.64.SYS [R4], R8 ;  /* 0x0000000804008386 */ /* 0x0001e2000010eb00 */
[----:B------:R-:W-:Y:S05]  /*0670*/  @P0 EXIT ;  /* 0x000000000000094d */ /* 0x000fea0003800000 */
[----:B------:R-:W-:Y:S01]  /*0680*/  STG.E.64.SYS [R2], R12 ;  /* 0x0000000c02007386 */ /* 0x000fe2000010eb00 */
[----:B------:R-:W-:Y:S05]  /*0690*/  EXIT ;  /* 0x000000000000794d */ /* 0x000fea0003800000 */
.L_x_0:
[----:B------:R-:W-:-:S00]  /*06a0*/  BRA `(.L_x_0) ;  /* 0xfffffff000007947 */ /* 0x000fc0000383ffff */
[----:B------:R-:W-:-:S00]  /*06b0*/  NOP ;  /* 0x0000000000007918 */ /* 0x000fc00000000000 */
[----:B------:R-:W-:-:S00]  /*06c0*/  NOP ;  /* 0x0000000000007918 */ /* 0x000fc00000000000 */
[----:B------:R-:W-:-:S00]  /*06d0*/  NOP ;  /* 0x0000000000007918 */ /* 0x000fc00000000000 */
[----:B------:R-:W-:-:S00]  /*06e0*/  NOP ;  /* 0x0000000000007918 */ /* 0x000fc00000000000 */
[----:B------:R-:W-:-:S00]  /*06f0*/  NOP ;  /* 0x0000000000007918 */ /* 0x000fc00000000000 */
.L_x_1:


//--------------------- .nv.global.init           --------------------------
	.section	.nv.global.init,"aw",@progbits
.nv.global.init:
	.type		_$_str,@object
	.size		_$_str,(.L_0 - _$_str)
_$_str:
        /*0000*/ 	.byte	0x5f, 0x5f, 0x43, 0x55, 0x44, 0x41, 0x5f, 0x46, 0x54, 0x5a, 0x00
.L_0:


//--------------------- .nv.shared.triton_per_fused__to_copy_add_mean_mul_pow_rsqrt_2 --------------------------
	.section	.nv.shared.triton_per_fused__to_copy_add_mean_mul_pow_rsqrt_2,"aw",@nobits
	.sectionflags	@""
	.align	16
